	.headerflags	@"EF_CUDA_TEXMODE_UNIFIED EF_CUDA_64BIT_ADDRESS EF_CUDA_ACCELERATORS EF_CUDA_SM90 EF_CUDA_VIRTUAL_SM(EF_CUDA_SM90)"
	.elftype	@"ET_EXEC"


//--------------------- .nv.info                  --------------------------
	.section	.nv.info,"",@"SHT_CUDA_INFO"
	.align	4


	//----- nvinfo : EIATTR_REGCOUNT
	.align		4
        /*0000*/ 	.byte	0x04, 0x2f
        /*0002*/ 	.short	(.L_3 - .L_2)
	.align		4
.L_2:
        /*0004*/ 	.word	index@(triton_poi_fused__native_batch_norm_legit_no_training_cat_relu_21)
        /*0008*/ 	.word	0x0000001c


	//----- nvinfo : EIATTR_MIN_STACK_SIZE
	.align		4
.L_3:
        /*000c*/ 	.byte	0x04, 0x12
        /*000e*/ 	.short	(.L_5 - .L_4)
	.align		4
.L_4:
        /*0010*/ 	.word	index@(triton_poi_fused__native_batch_norm_legit_no_training_cat_relu_21)
        /*0014*/ 	.word	0x00000000


	//----- nvinfo : EIATTR_FRAME_SIZE
	.align		4
.L_5:
        /*0018*/ 	.byte	0x04, 0x11
        /*001a*/ 	.short	(.L_7 - .L_6)
	.align		4
.L_6:
        /*001c*/ 	.word	index@(triton_poi_fused__native_batch_norm_legit_no_training_cat_relu_21)
        /*0020*/ 	.word	0x00000000


	//----- nvinfo : EIATTR_MIN_STACK_SIZE
	.align		4
.L_7:
        /*0024*/ 	.byte	0x04, 0x12
        /*0026*/ 	.short	(.L_9 - .L_8)
	.align		4
.L_8:
        /*0028*/ 	.word	index@(triton_poi_fused__native_batch_norm_legit_no_training_cat_relu_21)
        /*002c*/ 	.word	0x00000000
.L_9:


//--------------------- .nv.info.triton_poi_fused__native_batch_norm_legit_no_training_cat_relu_21 --------------------------
	.section	.nv.info.triton_poi_fused__native_batch_norm_legit_no_training_cat_relu_21,"",@"SHT_CUDA_INFO"
	.sectionflags	@""
	.align	4


	//----- nvinfo : EIATTR_CUDA_API_VERSION
	.align		4
        /*0000*/ 	.byte	0x04, 0x37
        /*0002*/ 	.short	(.L_11 - .L_10)
.L_10:
        /*0004*/ 	.word	0x0000007c


	//----- nvinfo : EIATTR_KPARAM_INFO
	.align		4
.L_11:
        /*0008*/ 	.byte	0x04, 0x17
        /*000a*/ 	.short	(.L_13 - .L_12)
.L_12:
        /*000c*/ 	.word	0x00000000
        /*0010*/ 	.short	0x0009
        /*0012*/ 	.short	0x0048
        /*0014*/ 	.byte	0x00, 0xf0, 0x11, 0x00


	//----- nvinfo : EIATTR_KPARAM_INFO
	.align		4
.L_13:
        /*0018*/ 	.byte	0x04, 0x17
        /*001a*/ 	.short	(.L_15 - .L_14)
.L_14:
        /*001c*/ 	.word	0x00000000
        /*0020*/ 	.short	0x0008
        /*0022*/ 	.short	0x0040
        /*0024*/ 	.byte	0x00, 0xf4, 0x21, 0x00


	//----- nvinfo : EIATTR_KPARAM_INFO
	.align		4
.L_15:
        /*0028*/ 	.byte	0x04, 0x17
        /*002a*/ 	.short	(.L_17 - .L_16)
.L_16:
        /*002c*/ 	.word	0x00000000
        /*0030*/ 	.short	0x0007
        /*0032*/ 	.short	0x0038
        /*0034*/ 	.byte	0x00, 0xf4, 0x21, 0x00


	//----- nvinfo : EIATTR_KPARAM_INFO
	.align		4
.L_17:
        /*0038*/ 	.byte	0x04, 0x17
        /*003a*/ 	.short	(.L_19 - .L_18)
.L_18:
        /*003c*/ 	.word	0x00000000
        /*0040*/ 	.short	0x0006
        /*0042*/ 	.short	0x0030
        /*0044*/ 	.byte	0x00, 0xf4, 0x21, 0x00


	//----- nvinfo : EIATTR_KPARAM_INFO
	.align		4
.L_19:
        /*0048*/ 	.byte	0x04, 0x17
        /*004a*/ 	.short	(.L_21 - .L_20)
.L_20:
        /*004c*/ 	.word	0x00000000
        /*0050*/ 	.short	0x0005
        /*0052*/ 	.short	0x0028
        /*0054*/ 	.byte	0x00, 0xf4, 0x21, 0x00


	//----- nvinfo : EIATTR_KPARAM_INFO
	.align		4
.L_21:
        /*0058*/ 	.byte	0x04, 0x17
        /*005a*/ 	.short	(.L_23 - .L_22)
.L_22:
        /*005c*/ 	.word	0x00000000
        /*0060*/ 	.short	0x0004
        /*0062*/ 	.short	0x0020
        /*0064*/ 	.byte	0x00, 0xf4, 0x21, 0x00


	//----- nvinfo : EIATTR_KPARAM_INFO
	.align		4
.L_23:
        /*0068*/ 	.byte	0x04, 0x17
        /*006a*/ 	.short	(.L_25 - .L_24)
.L_24:
        /*006c*/ 	.word	0x00000000
        /*0070*/ 	.short	0x0003
        /*0072*/ 	.short	0x0018
        /*0074*/ 	.byte	0x00, 0xf4, 0x21, 0x00


	//----- nvinfo : EIATTR_KPARAM_INFO
	.align		4
.L_25:
        /*0078*/ 	.byte	0x04, 0x17
        /*007a*/ 	.short	(.L_27 - .L_26)
.L_26:
        /*007c*/ 	.word	0x00000000
        /*0080*/ 	.short	0x0002
        /*0082*/ 	.short	0x0010
        /*0084*/ 	.byte	0x00, 0xf4, 0x21, 0x00


	//----- nvinfo : EIATTR_KPARAM_INFO
	.align		4
.L_27:
        /*0088*/ 	.byte	0x04, 0x17
        /*008a*/ 	.short	(.L_29 - .L_28)
.L_28:
        /*008c*/ 	.word	0x00000000
        /*0090*/ 	.short	0x0001
        /*0092*/ 	.short	0x0008
        /*0094*/ 	.byte	0x00, 0xf4, 0x21, 0x00


	//----- nvinfo : EIATTR_KPARAM_INFO
	.align		4
.L_29:
        /*0098*/ 	.byte	0x04, 0x17
        /*009a*/ 	.short	(.L_31 - .L_30)
.L_30:
        /*009c*/ 	.word	0x00000000
        /*00a0*/ 	.short	0x0000
        /*00a2*/ 	.short	0x0000
        /*00a4*/ 	.byte	0x00, 0xf4, 0x21, 0x00


	//----- nvinfo : EIATTR_SPARSE_MMA_MASK
	.align		4
.L_31:
        /*00a8*/ 	.byte	0x03, 0x50
        /*00aa*/ 	.short	0x0000


	//----- nvinfo : EIATTR_MAXREG_COUNT
	.align		4
        /*00ac*/ 	.byte	0x03, 0x1b
        /*00ae*/ 	.short	0x00ff


	//----- nvinfo : EIATTR_EXIT_INSTR_OFFSETS
	.align		4
        /*00b0*/ 	.byte	0x04, 0x1c
        /*00b2*/ 	.short	(.L_33 - .L_32)


	//   ....[0]....
.L_32:
        /*00b4*/ 	.word	0x000006d0


	//----- nvinfo : EIATTR_REQNTID
	.align		4
.L_33:
        /*00b8*/ 	.byte	0x04, 0x10
        /*00ba*/ 	.short	(.L_35 - .L_34)
.L_34:
        /*00bc*/ 	.word	0x00000080
        /*00c0*/ 	.word	0x00000001
        /*00c4*/ 	.word	0x00000001


	//----- nvinfo : EIATTR_CBANK_PARAM_SIZE
	.align		4
.L_35:
        /*00c8*/ 	.byte	0x03, 0x19
        /*00ca*/ 	.short	0x004c


	//----- nvinfo : EIATTR_PARAM_CBANK
	.align		4
        /*00cc*/ 	.byte	0x04, 0x0a
        /*00ce*/ 	.short	(.L_37 - .L_36)
	.align		4
.L_36:
        /*00d0*/ 	.word	index@(.nv.constant0.triton_poi_fused__native_batch_norm_legit_no_training_cat_relu_21)
        /*00d4*/ 	.short	0x0210
        /*00d6*/ 	.short	0x004c


	//----- nvinfo : EIATTR_SW_WAR
	.align		4
.L_37:
        /*00d8*/ 	.byte	0x04, 0x36
        /*00da*/ 	.short	(.L_39 - .L_38)
.L_38:
        /*00dc*/ 	.word	0x00000008
.L_39:


//--------------------- .nv.callgraph             --------------------------
	.section	.nv.callgraph,"",@"SHT_CUDA_CALLGRAPH"
	.align	4
	.sectionentsize	8
	.align		4
        /*0000*/ 	.word	0x00000000
	.align		4
        /*0004*/ 	.word	0xffffffff
	.align		4
        /*0008*/ 	.word	0x00000000
	.align		4
        /*000c*/ 	.word	0xfffffffe
	.align		4
        /*0010*/ 	.word	0x00000000
	.align		4
        /*0014*/ 	.word	0xfffffffd
	.align		4
        /*0018*/ 	.word	0x00000000
	.align		4
        /*001c*/ 	.word	0xfffffffc


//--------------------- .nv.constant4             --------------------------
	.section	.nv.constant4,"a",@progbits
	.align	8
	.align		8
.nv.constant4:
        /*0000*/ 	.dword	_$_str
	.align		8
        /*0008*/ 	.dword	_$_str_$_2


//--------------------- .text.triton_poi_fused__native_batch_norm_legit_no_training_cat_relu_21 --------------------------
	.section	.text.triton_poi_fused__native_batch_norm_legit_no_training_cat_relu_21,"ax",@progbits
	.align	128
        .global         triton_poi_fused__native_batch_norm_legit_no_training_cat_relu_21
        .type           triton_poi_fused__native_batch_norm_legit_no_training_cat_relu_21,@function
        .size           triton_poi_fused__native_batch_norm_legit_no_training_cat_relu_21,(.L_x_1 - triton_poi_fused__native_batch_norm_legit_no_training_cat_relu_21)
        .other          triton_poi_fused__native_batch_norm_legit_no_training_cat_relu_21,@"STO_CUDA_ENTRY STV_DEFAULT"
triton_poi_fused__native_batch_norm_legit_no_training_cat_relu_21:
.text.triton_poi_fused__native_batch_norm_legit_no_training_cat_relu_21:
[----:B------:R-:W-:Y:S01]  /*0000*/  LDC R1, c[0x0][0x28] ;  /* 0x00000a00ff017b82 */ /* 0x000fe20000000800 */
[----:B------:R-:W1:Y:S07]  /*0010*/  S2R R0, SR_TID.X ;  /* 0x0000000000007919 */ /* 0x000e6e0000002100 */
[----:B------:R-:W2:Y:S01]  /*0020*/  LDC.64 R6, c[0x0][0x230] ;  /* 0x00008c00ff067b82 */ /* 0x000ea20000000a00 */
[----:B------:R-:W-:Y:S01]  /*0030*/  ULDC.64 UR4, c[0x0][0x208] ;  /* 0x0000820000047ab9 */ /* 0x000fe20000000a00 */
[----:B------:R-:W3:Y:S06]  /*0040*/  S2R R19, SR_CTAID.X ;  /* 0x0000000000137919 */ /* 0x000eec0000002500 */
[----:B------:R-:W4:Y:S08]  /*0050*/  LDC.64 R16, c[0x0][0x220] ;  /* 0x00008800ff107b82 */ /* 0x000f300000000a00 */
[----:B------:R-:W5:Y:S01]  /*0060*/  LDC.64 R14, c[0x0][0x228] ;  /* 0x00008a00ff0e7b82 */ /* 0x000f620000000a00 */
[----:B------:R-:W-:-:S07]  /*0070*/  CS2R R10, SRZ ;  /* 0x00000000000a7805 */ /* 0x000fce000001ff00 */
[----:B------:R-:W4:Y:S01]  /*0080*/  LDC.64 R12, c[0x0][0x240] ;  /* 0x00009000ff0c7b82 */ /* 0x000f220000000a00 */
[----:B-1----:R-:W-:-:S05]  /*0090*/  IMAD.SHL.U32 R0, R0, 0x4, RZ ;  /* 0x0000000400007824 */ /* 0x002fca00078e00ff */
[----:B------:R-:W-:-:S05]  /*00a0*/  LOP3.LUT R0, R0, 0x1fc, RZ, 0xc0, !PT ;  /* 0x000001fc00007812 */ /* 0x000fca00078ec0ff */
[----:B---3--:R-:W-:-:S05]  /*00b0*/  IMAD R19, R19, 0x200, R0 ;  /* 0x0000020013137824 */ /* 0x008fca00078e0200 */
[----:B------:R-:W-:-:S04]  /*00c0*/  SHF.R.S32.HI R0, RZ, 0x1f, R19 ;  /* 0x0000001fff007819 */ /* 0x000fc80000011413 */
[----:B------:R-:W-:-:S04]  /*00d0*/  LEA.HI R2, R0, R19, RZ, 0x8 ;  /* 0x0000001300027211 */ /* 0x000fc800078f40ff */
[----:B------:R-:W-:-:S04]  /*00e0*/  SHF.R.S32.HI R23, RZ, 0x8, R2 ;  /* 0x00000008ff177819 */ /* 0x000fc80000011402 */
[----:B------:R-:W-:-:S04]  /*00f0*/  LEA.HI R3, R23, R23, RZ, 0x6 ;  /* 0x0000001717037211 */ /* 0x000fc800078f30ff */
[----:B------:R-:W-:-:S05]  /*0100*/  LOP3.LUT R4, R3, 0xffffffc0, RZ, 0xc0, !PT ;  /* 0xffffffc003047812 */ /* 0x000fca00078ec0ff */
[----:B------:R-:W-:Y:S01]  /*0110*/  IMAD.IADD R23, R23, 0x1, -R4 ;  /* 0x0000000117177824 */ /* 0x000fe200078e0a04 */
[----:B------:R-:W-:Y:S01]  /*0120*/  LOP3.LUT R2, R2, 0xffffff00, RZ, 0xc0, !PT ;  /* 0xffffff0002027812 */ /* 0x000fe200078ec0ff */
[----:B------:R-:W1:Y:S02]  /*0130*/  LDC.64 R4, c[0x0][0x218] ;  /* 0x00008600ff047b82 */ /* 0x000e640000000a00 */
[----:B--2---:R-:W-:-:S05]  /*0140*/  IMAD.WIDE R6, R23, 0x4, R6 ;  /* 0x0000000417067825 */ /* 0x004fca00078e0206 */
[----:B------:R2:W3:Y:S01]  /*0150*/  LDG.E.EL R22, desc[UR4][R6.64] ;  /* 0x0000000406167981 */ /* 0x0004e2000c2e1900 */
[----:B------:R-:W-:Y:S01]  /*0160*/  LEA.HI R8, R0, R19, RZ, 0xe ;  /* 0x0000001300087211 */ /* 0x000fe200078f70ff */
[----:B------:R-:W-:Y:S01]  /*0170*/  IMAD.IADD R0, R19, 0x1, -R2 ;  /* 0x0000000113007824 */ /* 0x000fe200078e0a02 */
[C---:B------:R-:W-:Y:S01]  /*0180*/  ISETP.GT.AND P0, PT, R23.reuse, 0x3b, PT ;  /* 0x0000003b1700780c */ /* 0x040fe20003f04270 */
[----:B------:R-:W2:Y:S01]  /*0190*/  LDC.64 R2, c[0x0][0x210] ;  /* 0x00008400ff027b82 */ /* 0x000ea20000000a00 */
[----:B------:R-:W-:Y:S02]  /*01a0*/  SHF.R.S32.HI R9, RZ, 0xe, R8 ;  /* 0x0000000eff097819 */ /* 0x000fe40000011408 */
[----:B------:R-:W-:Y:S02]  /*01b0*/  LOP3.LUT R8, R8, 0xffffc000, RZ, 0xc0, !PT ;  /* 0xffffc00008087812 */ /* 0x000fe400078ec0ff */
[----:B------:R-:W-:Y:S01]  /*01c0*/  ISETP.GE.AND P2, PT, R23, 0x3c, PT ;  /* 0x0000003c1700780c */ /* 0x000fe20003f46270 */
[----:B------:R-:W-:-:S02]  /*01d0*/  IMAD R0, R9, 0x400, R0 ;  /* 0x0000040009007824 */ /* 0x000fc400078e0200 */
[----:B------:R-:W-:-:S03]  /*01e0*/  IMAD.IADD R8, R19, 0x1, -R8 ;  /* 0x0000000113087824 */ /* 0x000fc600078e0a08 */
[----:B------:R-:W-:Y:S01]  /*01f0*/  LEA R0, R23, R0, 0x8 ;  /* 0x0000000017007211 */ /* 0x000fe200078e40ff */
[----:B------:R-:W-:Y:S01]  /*0200*/  IMAD R25, R9, 0x3c00, R8 ;  /* 0x00003c0009197824 */ /* 0x000fe200078e0208 */
[----:B------:R-:W-:-:S03]  /*0210*/  CS2R R8, SRZ ;  /* 0x0000000000087805 */ /* 0x000fc6000001ff00 */
[----:B------:R-:W-:Y:S01]  /*0220*/  VIADD R21, R0, 0xffffc400 ;  /* 0xffffc40000157836 */ /* 0x000fe20000000000 */
[----:B------:R-:W-:-:S03]  /*0230*/  HFMA2.MMA R0, -RZ, RZ, 0, 0 ;  /* 0x00000000ff007435 */ /* 0x000fc600000001ff */
[----:B-1----:R-:W-:-:S04]  /*0240*/  IMAD.WIDE R20, R21, 0x4, R4 ;  /* 0x0000000415147825 */ /* 0x002fc800078e0204 */
[----:B0-2---:R-:W-:Y:S01]  /*0250*/  IMAD.WIDE R24, R25, 0x4, R2 ;  /* 0x0000000419187825 */ /* 0x005fe200078e0202 */
[----:B------:R0:W2:Y:S01]  /*0260*/  @P0 LDG.E.128 R8, desc[UR4][R20.64] ;  /* 0x0000000414080981 */ /* 0x0000a2000c1e1d00 */
[----:B------:R-:W1:Y:S01]  /*0270*/  LDC.64 R2, c[0x0][0x238] ;  /* 0x00008e00ff027b82 */ /* 0x000e620000000a00 */
[----:B------:R-:W-:Y:S01]  /*0280*/  CS2R R4, SRZ ;  /* 0x0000000000047805 */ /* 0x000fe2000001ff00 */
[----:B------:R-:W-:Y:S01]  /*0290*/  IMAD.MOV.U32 R18, RZ, RZ, RZ ;  /* 0x000000ffff127224 */ /* 0x000fe200078e00ff */
[----:B------:R-:W-:Y:S01]  /*02a0*/  CS2R R6, SRZ ;  /* 0x0000000000067805 */ /* 0x000fe2000001ff00 */
[----:B----4-:R-:W-:Y:S01]  /*02b0*/  IMAD.WIDE R16, R23, 0x4, R16 ;  /* 0x0000000417107825 */ /* 0x010fe200078e0210 */
[----:B0-----:R-:W-:-:S04]  /*02c0*/  CS2R R20, SRZ ;  /* 0x0000000000147805 */ /* 0x001fc8000001ff00 */
[----:B------:R-:W4:Y:S01]  /*02d0*/  @P0 LDG.E.EL R18, desc[UR4][R16.64+-0xf0] ;  /* 0xffff100410120981 */ /* 0x000f22000c2e1900 */
[----:B-----5:R-:W-:-:S03]  /*02e0*/  IMAD.WIDE R14, R23, 0x4, R14 ;  /* 0x00000004170e7825 */ /* 0x020fc600078e020e */
[----:B------:R-:W5:Y:S04]  /*02f0*/  @P0 LDG.E.EL R0, desc[UR4][R16.64+-0xf0] ;  /* 0xffff100410000981 */ /* 0x000f68000c2e1900 */
[----:B------:R-:W5:Y:S04]  /*0300*/  @P0 LDG.E.EL R21, desc[UR4][R16.64+-0xf0] ;  /* 0xffff100410150981 */ /* 0x000f68000c2e1900 */
[----:B------:R-:W5:Y:S04]  /*0310*/  @P0 LDG.E.EL R20, desc[UR4][R16.64+-0xf0] ;  /* 0xffff100410140981 */ /* 0x000f68000c2e1900 */
[----:B------:R0:W5:Y:S04]  /*0320*/  @!P2 LDG.E.128 R4, desc[UR4][R24.64] ;  /* 0x000000041804a981 */ /* 0x000168000c1e1d00 */
[----:B------:R-:W5:Y:S01]  /*0330*/  LDG.E.EL R14, desc[UR4][R14.64] ;  /* 0x000000040e0e7981 */ /* 0x000f62000c2e1900 */
[----:B-1----:R-:W-:-:S04]  /*0340*/  IMAD.WIDE R2, R23, 0x4, R2 ;  /* 0x0000000417027825 */ /* 0x002fc800078e0202 */
[----:B0-----:R-:W-:Y:S02]  /*0350*/  IMAD.WIDE R24, R23, 0x4, R12 ;  /* 0x0000000417187825 */ /* 0x001fe400078e020c */
[----:B------:R0:W5:Y:S04]  /*0360*/  LDG.E.EL R13, desc[UR4][R2.64] ;  /* 0x00000004020d7981 */ /* 0x000168000c2e1900 */
[----:B------:R1:W5:Y:S01]  /*0370*/  LDG.E.EL R12, desc[UR4][R24.64] ;  /* 0x00000004180c7981 */ /* 0x000362000c2e1900 */
[----:B0-----:R-:W0:Y:S01]  /*0380*/  LDC.64 R2, c[0x0][0x248] ;  /* 0x00009200ff027b82 */ /* 0x001e220000000a00 */
[----:B-1----:R-:W-:Y:S02]  /*0390*/  IMAD.MOV.U32 R24, RZ, RZ, 0x3e800000 ;  /* 0x3e800000ff187424 */ /* 0x002fe400078e00ff */
[----:B0-----:R-:W-:-:S04]  /*03a0*/  IMAD.WIDE R2, R19, 0x4, R2 ;  /* 0x0000000413027825 */ /* 0x001fc800078e0202 */
[----:B---3--:R-:W-:-:S04]  /*03b0*/  FADD R22, R22, 9.9999997473787516356e-06 ;  /* 0x3727c5ac16167421 */ /* 0x008fc80000000000 */
[----:B------:R-:W0:Y:S02]  /*03c0*/  MUFU.SQRT R23, R22 ;  /* 0x0000001600177308 */ /* 0x000e240000002000 */
[C---:B0-----:R-:W-:Y:S02]  /*03d0*/  FSETP.GT.AND P1, PT, R23.reuse, 8.50705917302346158658e+37, PT ;  /* 0x7e8000001700780b */ /* 0x041fe40003f24000 */
[----:B------:R-:W-:-:S11]  /*03e0*/  FSETP.GEU.AND P3, PT, R23, 1.175494350822287508e-38, PT ;  /* 0x008000001700780b */ /* 0x000fd60003f6e000 */
[----:B------:R-:W-:-:S04]  /*03f0*/  @P1 FMUL R23, R23, 0.25 ;  /* 0x3e80000017171820 */ /* 0x000fc80000400000 */
[----:B------:R-:W-:-:S04]  /*0400*/  @!P3 FMUL R23, R23, 16777216 ;  /* 0x4b8000001717b820 */ /* 0x000fc80000400000 */
[----:B------:R-:W0:Y:S01]  /*0410*/  MUFU.RCP R17, R23 ;  /* 0x0000001700117308 */ /* 0x000e220000001000 */
[----:B--2---:R-:W-:Y:S02]  /*0420*/  SEL R16, R9, RZ, P0 ;  /* 0x000000ff09107207 */ /* 0x004fe40000000000 */
[----:B------:R-:W-:Y:S02]  /*0430*/  SEL R10, R10, RZ, P0 ;  /* 0x000000ff0a0a7207 */ /* 0x000fe40000000000 */
[----:B------:R-:W-:Y:S02]  /*0440*/  SEL R11, R11, RZ, P0 ;  /* 0x000000ff0b0b7207 */ /* 0x000fe40000000000 */
[----:B------:R-:W-:Y:S02]  /*0450*/  FSEL R22, R24, 1, P1 ;  /* 0x3f80000018167808 */ /* 0x000fe40000800000 */
[----:B----4-:R-:W-:Y:S02]  /*0460*/  SEL R25, R18, RZ, P0 ;  /* 0x000000ff12197207 */ /* 0x010fe40000000000 */
[----:B-----5:R-:W-:-:S02]  /*0470*/  SEL R0, R0, RZ, P0 ;  /* 0x000000ff00007207 */ /* 0x020fc40000000000 */
[----:B------:R-:W-:Y:S02]  /*0480*/  SEL R21, R21, RZ, P0 ;  /* 0x000000ff15157207 */ /* 0x000fe40000000000 */
[----:B------:R-:W-:Y:S02]  /*0490*/  SEL R15, R8, RZ, P0 ;  /* 0x000000ff080f7207 */ /* 0x000fe40000000000 */
[----:B------:R-:W-:Y:S01]  /*04a0*/  SEL R20, R20, RZ, P0 ;  /* 0x000000ff14147207 */ /* 0x000fe20000000000 */
[----:B------:R-:W1:Y:S01]  /*04b0*/  LDC.64 R8, c[0x0][0x250] ;  /* 0x00009400ff087b82 */ /* 0x000e620000000a00 */
[----:B------:R-:W-:Y:S01]  /*04c0*/  SEL R7, R7, RZ, !P2 ;  /* 0x000000ff07077207 */ /* 0x000fe20005000000 */
[----:B------:R-:W-:Y:S01]  /*04d0*/  @!P3 FMUL R22, R22, 16777216 ;  /* 0x4b8000001616b820 */ /* 0x000fe20000400000 */
[----:B------:R-:W-:Y:S01]  /*04e0*/  SEL R5, R5, RZ, !P2 ;  /* 0x000000ff05057207 */ /* 0x000fe20005000000 */
[----:B------:R-:W-:Y:S01]  /*04f0*/  @P2 FADD R5, R16, R25 ;  /* 0x0000001910052221 */ /* 0x000fe20000000000 */
[----:B------:R-:W-:Y:S01]  /*0500*/  SEL R6, R6, RZ, !P2 ;  /* 0x000000ff06067207 */ /* 0x000fe20005000000 */
[----:B------:R-:W-:Y:S01]  /*0510*/  @P2 FADD R7, R11, R0 ;  /* 0x000000000b072221 */ /* 0x000fe20000000000 */
[----:B------:R-:W-:Y:S01]  /*0520*/  SEL R4, R4, RZ, !P2 ;  /* 0x000000ff04047207 */ /* 0x000fe20005000000 */
[----:B------:R-:W-:Y:S01]  /*0530*/  @P2 FADD R6, R10, R21 ;  /* 0x000000150a062221 */ /* 0x000fe20000000000 */
[----:B------:R-:W-:Y:S01]  /*0540*/  @P2 FADD R4, R15, R20 ;  /* 0x000000140f042221 */ /* 0x000fe20000000000 */
[----:B0-----:R-:W-:Y:S01]  /*0550*/  FMUL R17, R17, R22 ;  /* 0x0000001611117220 */ /* 0x001fe20000400000 */
[C---:B------:R-:W-:Y:S01]  /*0560*/  FADD R0, -R14.reuse, R5 ;  /* 0x000000050e007221 */ /* 0x040fe20000000100 */
[C---:B------:R-:W-:Y:S01]  /*0570*/  FADD R16, -R14.reuse, R7 ;  /* 0x000000070e107221 */ /* 0x040fe20000000100 */
[C---:B------:R-:W-:Y:S01]  /*0580*/  FADD R10, -R14.reuse, R6 ;  /* 0x000000060e0a7221 */ /* 0x040fe20000000100 */
[----:B------:R-:W-:Y:S01]  /*0590*/  FADD R14, -R14, R4 ;  /* 0x000000040e0e7221 */ /* 0x000fe20000000100 */
[C---:B------:R-:W-:Y:S01]  /*05a0*/  FMUL R0, R17.reuse, R0 ;  /* 0x0000000011007220 */ /* 0x040fe20000400000 */
[C---:B------:R-:W-:Y:S01]  /*05b0*/  FMUL R11, R17.reuse, R16 ;  /* 0x00000010110b7220 */ /* 0x040fe20000400000 */
[C---:B------:R-:W-:Y:S01]  /*05c0*/  FMUL R15, R17.reuse, R10 ;  /* 0x0000000a110f7220 */ /* 0x040fe20000400000 */
[----:B------:R-:W-:Y:S01]  /*05d0*/  FMUL R17, R17, R14 ;  /* 0x0000000e11117220 */ /* 0x000fe20000400000 */
[C-C-:B------:R-:W-:Y:S01]  /*05e0*/  FFMA R0, R13.reuse, R0, R12.reuse ;  /* 0x000000000d007223 */ /* 0x140fe2000000000c */
[C-C-:B------:R-:W-:Y:S01]  /*05f0*/  FFMA R11, R13.reuse, R11, R12.reuse ;  /* 0x0000000b0d0b7223 */ /* 0x140fe2000000000c */
[C-C-:B------:R-:W-:Y:S01]  /*0600*/  FFMA R15, R13.reuse, R15, R12.reuse ;  /* 0x0000000f0d0f7223 */ /* 0x140fe2000000000c */
[----:B------:R-:W-:-:S02]  /*0610*/  FFMA R17, R13, R17, R12 ;  /* 0x000000110d117223 */ /* 0x000fc4000000000c */
[----:B------:R-:W-:Y:S02]  /*0620*/  FSETP.GEU.AND P2, PT, R0, RZ, PT ;  /* 0x000000ff0000720b */ /* 0x000fe40003f4e000 */
[----:B------:R-:W-:Y:S02]  /*0630*/  FSETP.GEU.AND P0, PT, R11, RZ, PT ;  /* 0x000000ff0b00720b */ /* 0x000fe40003f0e000 */
[----:B------:R-:W-:Y:S02]  /*0640*/  FSETP.GEU.AND P1, PT, R15, RZ, PT ;  /* 0x000000ff0f00720b */ /* 0x000fe40003f2e000 */
[----:B------:R-:W-:Y:S01]  /*0650*/  FSETP.GEU.AND P3, PT, R17, RZ, PT ;  /* 0x000000ff1100720b */ /* 0x000fe20003f6e000 */
[----:B-1----:R-:W-:Y:S01]  /*0660*/  IMAD.WIDE R12, R19, 0x4, R8 ;  /* 0x00000004130c7825 */ /* 0x002fe200078e0208 */
[----:B------:R-:W-:Y:S02]  /*0670*/  SEL R11, R11, RZ, P0 ;  /* 0x000000ff0b0b7207 */ /* 0x000fe40000000000 */
[----:B------:R-:W-:-:S02]  /*0680*/  SEL R10, R15, RZ, P1 ;  /* 0x000000ff0f0a7207 */ /* 0x000fc40000800000 */
[----:B------:R-:W-:Y:S02]  /*0690*/  SEL R9, R0, RZ, P2 ;  /* 0x000000ff00097207 */ /* 0x000fe40001000000 */
[----:B------:R-:W-:Y:S01]  /*06a0*/  SEL R8, R17, RZ, P3 ;  /* 0x000000ff11087207 */ /* 0x000fe20001800000 */
[----:B------:R-:W-:Y:S04]  /*06b0*/  STG.E.128 desc[UR4][R2.64], R4 ;  /* 0x0000000402007986 */ /* 0x000fe8000c101d04 */
[----:B------:R-:W-:Y:S01]  /*06c0*/  STG.E.128 desc[UR4][R12.64], R8 ;  /* 0x000000080c007986 */ /* 0x000fe2000c101d04 */
[----:B------:R-:W-:Y:S05]  /*06d0*/  EXIT ;  /* 0x000000000000794d */ /* 0x000fea0003800000 */
.L_x_0:
[----:B------:R-:W-:-:S00]  /*06e0*/  BRA `(.L_x_0) ;  /* 0xfffffffc00fc7947 */ /* 0x000fc0000383ffff */
[----:B------:R-:W-:-:S00]  /*06f0*/  NOP ;  /* 0x0000000000007918 */ /* 0x000fc00000000000 */
        /* <DEDUP_REMOVED lines=8> */
.L_x_1:


//--------------------- .nv.global.init           --------------------------
	.section	.nv.global.init,"aw",@progbits
.nv.global.init:
	.type		_$_str,@object
	.size		_$_str,(_$_str_$_2 - _$_str)
_$_str:
        /*0000*/ 	.byte	0x5f, 0x5f, 0x43, 0x55, 0x44, 0x41, 0x5f, 0x46, 0x54, 0x5a, 0x00
	.type		_$_str_$_2,@object
	.size		_$_str_$_2,(.L_1 - _$_str_$_2)
_$_str_$_2:
        /*000b*/ 	.byte	0x5f, 0x5f, 0x43, 0x55, 0x44, 0x41, 0x5f, 0x50, 0x52, 0x45, 0x43, 0x5f, 0x53, 0x51, 0x52, 0x54
        /*001b*/ 	.byte	0x00
.L_1:


//--------------------- .nv.constant0.triton_poi_fused__native_batch_norm_legit_no_training_cat_relu_21 --------------------------
	.section	.nv.constant0.triton_poi_fused__native_batch_norm_legit_no_training_cat_relu_21,"a",@progbits
	.sectionflags	@""
	.align	4
.nv.constant0.triton_poi_fused__native_batch_norm_legit_no_training_cat_relu_21:
	.zero		604
